//
// Generated by NVIDIA NVVM Compiler
//
// Compiler Build ID: CL-36424714
// Cuda compilation tools, release 13.0, V13.0.88
// Based on NVVM 20.0.0
//

.version 9.0
.target sm_100
.address_size 64

	// .globl	_Z10foo_kernelPiS_

.visible .entry _Z10foo_kernelPiS_(
	.param .u64 .ptr .align 1 _Z10foo_kernelPiS__param_0,
	.param .u64 .ptr .align 1 _Z10foo_kernelPiS__param_1
)
{
	.reg .pred 	%p<3>;
	.reg .b32 	%r<23>;
	.reg .b64 	%rd<13>;

	ld.param.u64 	%rd3, [_Z10foo_kernelPiS__param_0];
	ld.param.u64 	%rd4, [_Z10foo_kernelPiS__param_1];
	cvta.to.global.u64 	%rd1, %rd4;
	cvta.to.global.u64 	%rd2, %rd3;
	mov.u32 	%r2, %ctaid.x;
	mov.u32 	%r3, %ntid.x;
	mov.u32 	%r4, %tid.x;
	mad.lo.s32 	%r1, %r2, %r3, %r4;
	add.s32 	%r5, %r4, -104;
	setp.gt.u32 	%p1, %r5, -65;
	@%p1 bra 	$L__BB0_2;
	mul.wide.u32 	%rd5, %r1, 4;
	add.s64 	%rd6, %rd2, %rd5;
	ld.global.u32 	%r6, [%rd6];
	add.s32 	%r7, %r6, 1;
	add.s64 	%rd7, %rd1, %rd5;
	st.global.u32 	[%rd7], %r7;
$L__BB0_2:
	and.b32  	%r8, %r1, 1;
	setp.eq.b32 	%p2, %r8, 1;
	@%p2 bra 	$L__BB0_4;
	mul.wide.u32 	%rd8, %r1, 4;
	add.s64 	%rd9, %rd1, %rd8;
	ld.global.u32 	%r9, [%rd9];
	shl.b32 	%r10, %r9, 1;
	add.s64 	%rd10, %rd2, %rd8;
	st.global.u32 	[%rd10], %r10;
$L__BB0_4:
	mul.hi.u32 	%r11, %r1, -1431655765;
	shr.u32 	%r12, %r11, 1;
	mul.lo.s32 	%r13, %r12, 3;
	sub.s32 	%r14, %r1, %r13;
	mul.wide.u32 	%rd11, %r1, 4;
	add.s64 	%rd12, %rd1, %rd11;
	ld.global.u32 	%r15, [%rd12];
	sub.s32 	%r16, %r15, %r14;
	sub.s32 	%r17, 4, %r14;
	xor.b32  	%r18, %r14, 3;
	mul.lo.s32 	%r19, %r17, %r18;
	shr.u32 	%r20, %r19, 1;
	add.s32 	%r21, %r16, %r20;
	add.s32 	%r22, %r21, 4;
	st.global.u32 	[%rd12], %r22;
	ret;

}


// ===== COMPILED SASS (sm_100) =====

	.target	sm_100

	.elftype	@"ET_EXEC"


//--------------------- .note.nv.tkinfo           --------------------------
	.section	.note.nv.tkinfo,"",@"SHT_NOTE"
	.sectionflags	@"SHF_NOTE_NV_TKINFO"
	.tkinfo
        /*0018*/ 	.word	0x00000002
        /*0030*/ 	.string	""
        /*0030*/ 	.string	"ptxas"
        /*0030*/ 	.string	"Cuda compilation tools, release 13.0, V13.0.88"
        /*0030*/ 	.string	"Build cuda_13.0.r13.0/compiler.36424714_0"
        /*0030*/ 	.string	"-arch sm_100 -m 64 "



//--------------------- .note.nv.cuinfo           --------------------------
	.section	.note.nv.cuinfo,"",@"SHT_NOTE"
	.sectionflags	@"SHF_NOTE_NV_CUINFO"
        /*0018*/ 	.short	0x0002
        /*001a*/ 	.short	0x0064
        /*001c*/ 	.short	0x0082
	.zero		2


//--------------------- .nv.info                  --------------------------
	.section	.nv.info,"",@"SHT_CUDA_INFO"
	.align	4


	//----- nvinfo : EIATTR_REGCOUNT
	.align		4
        /*0000*/ 	.byte	0x04, 0x2f
        /*0002*/ 	.short	(.L_1 - .L_0)
	.align		4
.L_0:
        /*0004*/ 	.word	index@(_Z10foo_kernelPiS_)
        /*0008*/ 	.word	0x00000014


	//----- nvinfo : EIATTR_FRAME_SIZE
	.align		4
.L_1:
        /*000c*/ 	.byte	0x04, 0x11
        /*000e*/ 	.short	(.L_3 - .L_2)
	.align		4
.L_2:
        /*0010*/ 	.word	index@(_Z10foo_kernelPiS_)
        /*0014*/ 	.word	0x00000000


	//----- nvinfo : EIATTR_MIN_STACK_SIZE
	.align		4
.L_3:
        /*0018*/ 	.byte	0x04, 0x12
        /*001a*/ 	.short	(.L_5 - .L_4)
	.align		4
.L_4:
        /*001c*/ 	.word	index@(_Z10foo_kernelPiS_)
        /*0020*/ 	.word	0x00000000
.L_5:


//--------------------- .nv.compat                --------------------------
	.section	.nv.compat,"",@"SHT_CUDA_COMPAT_INFO"
	.align	4
        /*0000*/ 	.byte	0x02, 0x09, 0x00, 0x00, 0x02, 0x02, 0x01, 0x00, 0x02, 0x05, 0x05, 0x00, 0x03, 0x07, 0x01, 0x01
        /*0010*/ 	.byte	0x02, 0x03, 0x00, 0x00, 0x02, 0x06, 0x01, 0x00, 0x04, 0x0b, 0x08, 0x00, 0x09, 0x00, 0x00, 0x00
        /*0020*/ 	.byte	0x00, 0x00, 0x00, 0x00


//--------------------- .nv.info._Z10foo_kernelPiS_ --------------------------
	.section	.nv.info._Z10foo_kernelPiS_,"",@"SHT_CUDA_INFO"
	.sectionflags	@""
	.align	4


	//----- nvinfo : EIATTR_CUDA_API_VERSION
	.align		4
        /*0000*/ 	.byte	0x04, 0x37
        /*0002*/ 	.short	(.L_7 - .L_6)
.L_6:
        /*0004*/ 	.word	0x00000082


	//----- nvinfo : EIATTR_KPARAM_INFO
	.align		4
.L_7:
        /*0008*/ 	.byte	0x04, 0x17
        /*000a*/ 	.short	(.L_9 - .L_8)
.L_8:
        /*000c*/ 	.word	0x00000000
        /*0010*/ 	.short	0x0001
        /*0012*/ 	.short	0x0008
        /*0014*/ 	.byte	0x00, 0xf5, 0x21, 0x00


	//----- nvinfo : EIATTR_KPARAM_INFO
	.align		4
.L_9:
        /*0018*/ 	.byte	0x04, 0x17
        /*001a*/ 	.short	(.L_11 - .L_10)
.L_10:
        /*001c*/ 	.word	0x00000000
        /*0020*/ 	.short	0x0000
        /*0022*/ 	.short	0x0000
        /*0024*/ 	.byte	0x00, 0xf5, 0x21, 0x00


	//----- nvinfo : EIATTR_SPARSE_MMA_MASK
	.align		4
.L_11:
        /*0028*/ 	.byte	0x03, 0x50
        /*002a*/ 	.short	0x0000


	//----- nvinfo : EIATTR_MAXREG_COUNT
	.align		4
        /*002c*/ 	.byte	0x03, 0x1b
        /*002e*/ 	.short	0x00ff


	//----- nvinfo : EIATTR_MERCURY_ISA_VERSION
	.align		4
        /*0030*/ 	.byte	0x03, 0x5f
        /*0032*/ 	.short	0x0101


	//----- nvinfo : EIATTR_VRC_CTA_INIT_COUNT
	.align		4
        /*0034*/ 	.byte	0x02, 0x4a
	.zero		1
	.zero		1


	//----- nvinfo : EIATTR_EXIT_INSTR_OFFSETS
	.align		4
        /*0038*/ 	.byte	0x04, 0x1c
        /*003a*/ 	.short	(.L_13 - .L_12)


	//   ....[0]....
.L_12:
        /*003c*/ 	.word	0x00000250


	//----- nvinfo : EIATTR_CBANK_PARAM_SIZE
	.align		4
.L_13:
        /*0040*/ 	.byte	0x03, 0x19
        /*0042*/ 	.short	0x0010


	//----- nvinfo : EIATTR_PARAM_CBANK
	.align		4
        /*0044*/ 	.byte	0x04, 0x0a
        /*0046*/ 	.short	(.L_15 - .L_14)
	.align		4
.L_14:
        /*0048*/ 	.word	index@(.nv.constant0._Z10foo_kernelPiS_)
        /*004c*/ 	.short	0x0380
        /*004e*/ 	.short	0x0010


	//----- nvinfo : EIATTR_SW_WAR
	.align		4
.L_15:
        /*0050*/ 	.byte	0x04, 0x36
        /*0052*/ 	.short	(.L_17 - .L_16)
.L_16:
        /*0054*/ 	.word	0x00000008
.L_17:


//--------------------- .nv.callgraph             --------------------------
	.section	.nv.callgraph,"",@"SHT_CUDA_CALLGRAPH"
	.align	4
	.sectionentsize	8
	.align		4
        /*0000*/ 	.word	0x00000000
	.align		4
        /*0004*/ 	.word	0xffffffff
	.align		4
        /*0008*/ 	.word	0x00000000
	.align		4
        /*000c*/ 	.word	0xfffffffe
	.align		4
        /*0010*/ 	.word	0x00000000
	.align		4
        /*0014*/ 	.word	0xfffffffd
	.align		4
        /*0018*/ 	.word	0x00000000
	.align		4
        /*001c*/ 	.word	0xfffffffc


//--------------------- .text._Z10foo_kernelPiS_  --------------------------
	.section	.text._Z10foo_kernelPiS_,"ax",@progbits
	.align	128
        .global         _Z10foo_kernelPiS_
        .type           _Z10foo_kernelPiS_,@function
        .size           _Z10foo_kernelPiS_,(.L_x_1 - _Z10foo_kernelPiS_)
        .other          _Z10foo_kernelPiS_,@"STO_CUDA_ENTRY STV_DEFAULT"
_Z10foo_kernelPiS_:
.text._Z10foo_kernelPiS_:
[----:B------:R-:W-:Y:S01]  /*0000*/  LDC R1, c[0x0][0x37c] ;  /* 0x0000df00ff017b82 */ /* 0x000fe20000000800 */
[----:B------:R-:W0:Y:S07]  /*0010*/  S2R R0, SR_TID.X ;  /* 0x0000000000007919 */ /* 0x000e2e0000002100 */
[----:B------:R-:W1:Y:S01]  /*0020*/  S2UR UR6, SR_CTAID.X ;  /* 0x00000000000679c3 */ /* 0x000e620000002500 */
[----:B------:R-:W2:Y:S07]  /*0030*/  LDCU.64 UR4, c[0x0][0x358] ;  /* 0x00006b00ff0477ac */ /* 0x000eae0008000a00 */
[----:B------:R-:W1:Y:S08]  /*0040*/  LDC R11, c[0x0][0x360] ;  /* 0x0000d800ff0b7b82 */ /* 0x000e700000000800 */
[----:B------:R-:W3:Y:S08]  /*0050*/  LDC.64 R2, c[0x0][0x380] ;  /* 0x0000e000ff027b82 */ /* 0x000ef00000000a00 */
[----:B------:R-:W4:Y:S01]  /*0060*/  LDC.64 R6, c[0x0][0x388] ;  /* 0x0000e200ff067b82 */ /* 0x000f220000000a00 */
[----:B0-----:R-:W-:Y:S01]  /*0070*/  IADD3 R4, PT, PT, R0, -0x68, RZ ;  /* 0xffffff9800047810 */ /* 0x001fe20007ffe0ff */
[----:B-1----:R-:W-:-:S06]  /*0080*/  IMAD R11, R11, UR6, R0 ;  /* 0x000000060b0b7c24 */ /* 0x002fcc000f8e0200 */
[----:B------:R-:W0:Y:S01]  /*0090*/  LDC.64 R8, c[0x0][0x380] ;  /* 0x0000e000ff087b82 */ /* 0x000e220000000a00 */
[----:B------:R-:W-:-:S07]  /*00a0*/  ISETP.GT.U32.AND P0, PT, R4, -0x41, PT ;  /* 0xffffffbf0400780c */ /* 0x000fce0003f04070 */
[----:B------:R-:W1:Y:S06]  /*00b0*/  LDC.64 R4, c[0x0][0x388] ;  /* 0x0000e200ff047b82 */ /* 0x000e6c0000000a00 */
[----:B---3--:R-:W-:-:S06]  /*00c0*/  @!P0 IMAD.WIDE.U32 R2, R11, 0x4, R2 ;  /* 0x000000040b028825 */ /* 0x008fcc00078e0002 */
[----:B--2---:R-:W2:Y:S01]  /*00d0*/  @!P0 LDG.E R2, desc[UR4][R2.64] ;  /* 0x0000000402028981 */ /* 0x004ea2000c1e1900 */
[----:B------:R-:W-:-:S04]  /*00e0*/  LOP3.LUT R0, R11, 0x1, RZ, 0xc0, !PT ;  /* 0x000000010b007812 */ /* 0x000fc800078ec0ff */
[----:B------:R-:W-:Y:S01]  /*00f0*/  ISETP.NE.U32.AND P1, PT, R0, 0x1, PT ;  /* 0x000000010000780c */ /* 0x000fe20003f25070 */
[----:B-1----:R-:W-:-:S12]  /*0100*/  @!P0 IMAD.WIDE.U32 R4, R11, 0x4, R4 ;  /* 0x000000040b048825 */ /* 0x002fd800078e0004 */
[C---:B----4-:R-:W-:Y:S01]  /*0110*/  @P1 IMAD.WIDE.U32 R6, R11.reuse, 0x4, R6 ;  /* 0x000000040b061825 */ /* 0x050fe200078e0006 */
[----:B--2---:R-:W-:Y:S02]  /*0120*/  @!P0 IADD3 R13, PT, PT, R2, 0x1, RZ ;  /* 0x00000001020d8810 */ /* 0x004fe40007ffe0ff */
[----:B------:R-:W1:Y:S03]  /*0130*/  LDC.64 R2, c[0x0][0x388] ;  /* 0x0000e200ff027b82 */ /* 0x000e660000000a00 */
[----:B------:R2:W-:Y:S04]  /*0140*/  @!P0 STG.E desc[UR4][R4.64], R13 ;  /* 0x0000000d04008986 */ /* 0x0005e8000c101904 */
[----:B------:R-:W3:Y:S01]  /*0150*/  @P1 LDG.E R6, desc[UR4][R6.64] ;  /* 0x0000000406061981 */ /* 0x000ee2000c1e1900 */
[----:B0-----:R-:W-:-:S04]  /*0160*/  @P1 IMAD.WIDE.U32 R8, R11, 0x4, R8 ;  /* 0x000000040b081825 */ /* 0x001fc800078e0008 */
[----:B-1----:R-:W-:Y:S01]  /*0170*/  IMAD.WIDE.U32 R2, R11, 0x4, R2 ;  /* 0x000000040b027825 */ /* 0x002fe200078e0002 */
[----:B---3--:R-:W-:-:S05]  /*0180*/  @P1 SHF.L.U32 R15, R6, 0x1, RZ ;  /* 0x00000001060f1819 */ /* 0x008fca00000006ff */
[----:B------:R-:W-:Y:S04]  /*0190*/  @P1 STG.E desc[UR4][R8.64], R15 ;  /* 0x0000000f08001986 */ /* 0x000fe8000c101904 */
[----:B------:R-:W3:Y:S01]  /*01a0*/  LDG.E R17, desc[UR4][R2.64] ;  /* 0x0000000402117981 */ /* 0x000ee2000c1e1900 */
[----:B------:R-:W-:-:S05]  /*01b0*/  IMAD.HI.U32 R0, R11, -0x55555555, RZ ;  /* 0xaaaaaaab0b007827 */ /* 0x000fca00078e00ff */
[----:B------:R-:W-:-:S05]  /*01c0*/  SHF.R.U32.HI R0, RZ, 0x1, R0 ;  /* 0x00000001ff007819 */ /* 0x000fca0000011600 */
[----:B------:R-:W-:-:S05]  /*01d0*/  IMAD R0, R0, -0x3, R11 ;  /* 0xfffffffd00007824 */ /* 0x000fca00078e020b */
[C---:B--2---:R-:W-:Y:S02]  /*01e0*/  IADD3 R4, PT, PT, -R0.reuse, 0x4, RZ ;  /* 0x0000000400047810 */ /* 0x044fe40007ffe1ff */
[----:B------:R-:W-:-:S05]  /*01f0*/  LOP3.LUT R5, R0, 0x3, RZ, 0x3c, !PT ;  /* 0x0000000300057812 */ /* 0x000fca00078e3cff */
[----:B------:R-:W-:Y:S01]  /*0200*/  IMAD R4, R4, R5, RZ ;  /* 0x0000000504047224 */ /* 0x000fe200078e02ff */
[----:B---3--:R-:W-:-:S04]  /*0210*/  IADD3 R17, PT, PT, -R0, R17, RZ ;  /* 0x0000001100117210 */ /* 0x008fc80007ffe1ff */
[----:B------:R-:W-:-:S04]  /*0220*/  LEA.HI R4, R4, R17, RZ, 0x1f ;  /* 0x0000001104047211 */ /* 0x000fc800078ff8ff */
[----:B------:R-:W-:-:S05]  /*0230*/  IADD3 R5, PT, PT, R4, 0x4, RZ ;  /* 0x0000000404057810 */ /* 0x000fca0007ffe0ff */
[----:B------:R-:W-:Y:S01]  /*0240*/  STG.E desc[UR4][R2.64], R5 ;  /* 0x0000000502007986 */ /* 0x000fe2000c101904 */
[----:B------:R-:W-:Y:S05]  /*0250*/  EXIT ;  /* 0x000000000000794d */ /* 0x000fea0003800000 */
.L_x_0:
[----:B------:R-:W-:-:S00]  /*0260*/  BRA `(.L_x_0) ;  /* 0xfffffffc00fc7947 */ /* 0x000fc0000383ffff */
[----:B------:R-:W-:-:S00]  /*0270*/  NOP ;  /* 0x0000000000007918 */ /* 0x000fc00000000000 */
        /* <DEDUP_REMOVED lines=8> */
.L_x_1:


//--------------------- .nv.shared.reserved.0     --------------------------
	.section	.nv.shared.reserved.0,"aw",@nobits
	.weak		__nv_reservedSMEM_offset_0_alias
	.size		__nv_reservedSMEM_offset_0_alias, 0, 64
	.other		__nv_reservedSMEM_offset_0_alias,@"STO_CUDA_RESERVED_SHARED STV_DEFAULT"
__nv_reservedSMEM_offset_0_alias:
	.zero		0
	.zero		64


//--------------------- .nv.constant0._Z10foo_kernelPiS_ --------------------------
	.section	.nv.constant0._Z10foo_kernelPiS_,"a",@progbits
	.sectionflags	@""
	.align	4
.nv.constant0._Z10foo_kernelPiS_:
	.zero		912


//--------------------- SYMBOLS --------------------------

	.type		.nv.reservedSmem.offset0,@object
	.size		.nv.reservedSmem.offset0,0x4
